//
// Generated by NVIDIA NVVM Compiler
//
// Compiler Build ID: CL-36424714
// Cuda compilation tools, release 13.0, V13.0.88
// Based on NVVM 20.0.0
//

.version 9.0
.target sm_100
.address_size 64

	// .globl	_Z28double_exponential_smoothingPfPS_iPii

.visible .entry _Z28double_exponential_smoothingPfPS_iPii(
	.param .u64 .ptr .align 1 _Z28double_exponential_smoothingPfPS_iPii_param_0,
	.param .u64 .ptr .align 1 _Z28double_exponential_smoothingPfPS_iPii_param_1,
	.param .u32 _Z28double_exponential_smoothingPfPS_iPii_param_2,
	.param .u64 .ptr .align 1 _Z28double_exponential_smoothingPfPS_iPii_param_3,
	.param .u32 _Z28double_exponential_smoothingPfPS_iPii_param_4
)
{
	.reg .pred 	%p<16>;
	.reg .b32 	%r<40>;
	.reg .b32 	%f<199>;
	.reg .b64 	%rd<26>;
	.reg .b64 	%fd<4>;

	ld.param.u64 	%rd8, [_Z28double_exponential_smoothingPfPS_iPii_param_0];
	ld.param.u64 	%rd6, [_Z28double_exponential_smoothingPfPS_iPii_param_1];
	ld.param.u32 	%r22, [_Z28double_exponential_smoothingPfPS_iPii_param_2];
	ld.param.u64 	%rd7, [_Z28double_exponential_smoothingPfPS_iPii_param_3];
	ld.param.u32 	%r21, [_Z28double_exponential_smoothingPfPS_iPii_param_4];
	cvta.to.global.u64 	%rd1, %rd8;
	mov.u32 	%r23, %ctaid.x;
	mov.u32 	%r24, %ntid.x;
	mov.u32 	%r25, %tid.x;
	mad.lo.s32 	%r1, %r23, %r24, %r25;
	setp.ge.s32 	%p1, %r1, %r22;
	setp.lt.s32 	%p2, %r21, 1;
	or.pred  	%p3, %p1, %p2;
	@%p3 bra 	$L__BB0_19;
	add.s32 	%r2, %r1, 1;
	add.s64 	%rd2, %rd1, 32;
	cvta.to.global.u64 	%rd3, %rd7;
	cvta.to.global.u64 	%rd4, %rd6;
	mov.b32 	%r34, 0;
$L__BB0_2:
	mul.wide.u32 	%rd9, %r34, 4;
	add.s64 	%rd10, %rd3, %rd9;
	ld.global.u32 	%r4, [%rd10];
	setp.lt.s32 	%p4, %r1, %r4;
	@%p4 bra 	$L__BB0_18;
	add.s32 	%r27, %r4, 1;
	cvt.rn.f64.s32 	%fd1, %r27;
	mov.f64 	%fd2, 0d4000000000000000;
	div.rn.f64 	%fd3, %fd2, %fd1;
	cvt.rn.f32.f64 	%f1, %fd3;
	mul.f32 	%f2, %f1, 0f3F000000;
	sub.s32 	%r37, %r1, %r4;
	mul.wide.s32 	%rd11, %r37, 4;
	add.s64 	%rd12, %rd1, %rd11;
	ld.global.f32 	%f197, [%rd12];
	setp.lt.s32 	%p5, %r4, 1;
	mov.f32 	%f198, %f197;
	@%p5 bra 	$L__BB0_17;
	mov.f32 	%f35, 0f3F800000;
	sub.f32 	%f4, %f35, %f1;
	sub.f32 	%f5, %f35, %f2;
	sub.s32 	%r28, %r4, %r1;
	sub.s32 	%r29, %r2, %r4;
	max.s32 	%r30, %r29, %r1;
	add.s32 	%r6, %r28, %r30;
	and.b32  	%r7, %r6, 15;
	add.s32 	%r31, %r4, %r30;
	sub.s32 	%r32, %r1, %r31;
	setp.gt.u32 	%p6, %r32, -16;
	mov.f32 	%f198, %f197;
	@%p6 bra 	$L__BB0_7;
	and.b32  	%r33, %r6, -16;
	neg.s32 	%r35, %r33;
	mov.f32 	%f198, %f197;
$L__BB0_6:
	.pragma "nounroll";
	mul.wide.s32 	%rd13, %r37, 4;
	add.s64 	%rd14, %rd2, %rd13;
	ld.global.f32 	%f36, [%rd14+-28];
	mul.f32 	%f37, %f36, %f1;
	fma.rn.f32 	%f38, %f4, %f197, %f37;
	mul.f32 	%f39, %f2, %f38;
	fma.rn.f32 	%f40, %f5, %f198, %f39;
	ld.global.f32 	%f41, [%rd14+-24];
	mul.f32 	%f42, %f41, %f1;
	fma.rn.f32 	%f43, %f4, %f38, %f42;
	mul.f32 	%f44, %f2, %f43;
	fma.rn.f32 	%f45, %f5, %f40, %f44;
	ld.global.f32 	%f46, [%rd14+-20];
	mul.f32 	%f47, %f46, %f1;
	fma.rn.f32 	%f48, %f4, %f43, %f47;
	mul.f32 	%f49, %f2, %f48;
	fma.rn.f32 	%f50, %f5, %f45, %f49;
	ld.global.f32 	%f51, [%rd14+-16];
	mul.f32 	%f52, %f51, %f1;
	fma.rn.f32 	%f53, %f4, %f48, %f52;
	mul.f32 	%f54, %f2, %f53;
	fma.rn.f32 	%f55, %f5, %f50, %f54;
	ld.global.f32 	%f56, [%rd14+-12];
	mul.f32 	%f57, %f56, %f1;
	fma.rn.f32 	%f58, %f4, %f53, %f57;
	mul.f32 	%f59, %f2, %f58;
	fma.rn.f32 	%f60, %f5, %f55, %f59;
	ld.global.f32 	%f61, [%rd14+-8];
	mul.f32 	%f62, %f61, %f1;
	fma.rn.f32 	%f63, %f4, %f58, %f62;
	mul.f32 	%f64, %f2, %f63;
	fma.rn.f32 	%f65, %f5, %f60, %f64;
	ld.global.f32 	%f66, [%rd14+-4];
	mul.f32 	%f67, %f66, %f1;
	fma.rn.f32 	%f68, %f4, %f63, %f67;
	mul.f32 	%f69, %f2, %f68;
	fma.rn.f32 	%f70, %f5, %f65, %f69;
	ld.global.f32 	%f71, [%rd14];
	mul.f32 	%f72, %f71, %f1;
	fma.rn.f32 	%f73, %f4, %f68, %f72;
	mul.f32 	%f74, %f2, %f73;
	fma.rn.f32 	%f75, %f5, %f70, %f74;
	ld.global.f32 	%f76, [%rd14+4];
	mul.f32 	%f77, %f76, %f1;
	fma.rn.f32 	%f78, %f4, %f73, %f77;
	mul.f32 	%f79, %f2, %f78;
	fma.rn.f32 	%f80, %f5, %f75, %f79;
	ld.global.f32 	%f81, [%rd14+8];
	mul.f32 	%f82, %f81, %f1;
	fma.rn.f32 	%f83, %f4, %f78, %f82;
	mul.f32 	%f84, %f2, %f83;
	fma.rn.f32 	%f85, %f5, %f80, %f84;
	ld.global.f32 	%f86, [%rd14+12];
	mul.f32 	%f87, %f86, %f1;
	fma.rn.f32 	%f88, %f4, %f83, %f87;
	mul.f32 	%f89, %f2, %f88;
	fma.rn.f32 	%f90, %f5, %f85, %f89;
	ld.global.f32 	%f91, [%rd14+16];
	mul.f32 	%f92, %f91, %f1;
	fma.rn.f32 	%f93, %f4, %f88, %f92;
	mul.f32 	%f94, %f2, %f93;
	fma.rn.f32 	%f95, %f5, %f90, %f94;
	ld.global.f32 	%f96, [%rd14+20];
	mul.f32 	%f97, %f96, %f1;
	fma.rn.f32 	%f98, %f4, %f93, %f97;
	mul.f32 	%f99, %f2, %f98;
	fma.rn.f32 	%f100, %f5, %f95, %f99;
	ld.global.f32 	%f101, [%rd14+24];
	mul.f32 	%f102, %f101, %f1;
	fma.rn.f32 	%f103, %f4, %f98, %f102;
	mul.f32 	%f104, %f2, %f103;
	fma.rn.f32 	%f105, %f5, %f100, %f104;
	ld.global.f32 	%f106, [%rd14+28];
	mul.f32 	%f107, %f106, %f1;
	fma.rn.f32 	%f108, %f4, %f103, %f107;
	mul.f32 	%f109, %f2, %f108;
	fma.rn.f32 	%f110, %f5, %f105, %f109;
	add.s32 	%r37, %r37, 16;
	ld.global.f32 	%f111, [%rd14+32];
	mul.f32 	%f112, %f111, %f1;
	fma.rn.f32 	%f197, %f4, %f108, %f112;
	mul.f32 	%f113, %f2, %f197;
	fma.rn.f32 	%f198, %f5, %f110, %f113;
	add.s32 	%r35, %r35, 16;
	setp.ne.s32 	%p7, %r35, 0;
	@%p7 bra 	$L__BB0_6;
$L__BB0_7:
	setp.eq.s32 	%p8, %r7, 0;
	@%p8 bra 	$L__BB0_17;
	and.b32  	%r14, %r6, 7;
	setp.lt.u32 	%p9, %r7, 8;
	@%p9 bra 	$L__BB0_10;
	mul.wide.s32 	%rd15, %r37, 4;
	add.s64 	%rd16, %rd1, %rd15;
	ld.global.f32 	%f115, [%rd16+4];
	mul.f32 	%f116, %f115, %f1;
	fma.rn.f32 	%f117, %f4, %f197, %f116;
	mul.f32 	%f118, %f2, %f117;
	fma.rn.f32 	%f119, %f5, %f198, %f118;
	ld.global.f32 	%f120, [%rd16+8];
	mul.f32 	%f121, %f120, %f1;
	fma.rn.f32 	%f122, %f4, %f117, %f121;
	mul.f32 	%f123, %f2, %f122;
	fma.rn.f32 	%f124, %f5, %f119, %f123;
	ld.global.f32 	%f125, [%rd16+12];
	mul.f32 	%f126, %f125, %f1;
	fma.rn.f32 	%f127, %f4, %f122, %f126;
	mul.f32 	%f128, %f2, %f127;
	fma.rn.f32 	%f129, %f5, %f124, %f128;
	ld.global.f32 	%f130, [%rd16+16];
	mul.f32 	%f131, %f130, %f1;
	fma.rn.f32 	%f132, %f4, %f127, %f131;
	mul.f32 	%f133, %f2, %f132;
	fma.rn.f32 	%f134, %f5, %f129, %f133;
	ld.global.f32 	%f135, [%rd16+20];
	mul.f32 	%f136, %f135, %f1;
	fma.rn.f32 	%f137, %f4, %f132, %f136;
	mul.f32 	%f138, %f2, %f137;
	fma.rn.f32 	%f139, %f5, %f134, %f138;
	ld.global.f32 	%f140, [%rd16+24];
	mul.f32 	%f141, %f140, %f1;
	fma.rn.f32 	%f142, %f4, %f137, %f141;
	mul.f32 	%f143, %f2, %f142;
	fma.rn.f32 	%f144, %f5, %f139, %f143;
	ld.global.f32 	%f145, [%rd16+28];
	mul.f32 	%f146, %f145, %f1;
	fma.rn.f32 	%f147, %f4, %f142, %f146;
	mul.f32 	%f148, %f2, %f147;
	fma.rn.f32 	%f149, %f5, %f144, %f148;
	add.s32 	%r37, %r37, 8;
	ld.global.f32 	%f150, [%rd16+32];
	mul.f32 	%f151, %f150, %f1;
	fma.rn.f32 	%f197, %f4, %f147, %f151;
	mul.f32 	%f152, %f2, %f197;
	fma.rn.f32 	%f198, %f5, %f149, %f152;
$L__BB0_10:
	setp.eq.s32 	%p10, %r14, 0;
	@%p10 bra 	$L__BB0_17;
	and.b32  	%r17, %r6, 3;
	setp.lt.u32 	%p11, %r14, 4;
	@%p11 bra 	$L__BB0_13;
	mul.wide.s32 	%rd17, %r37, 4;
	add.s64 	%rd18, %rd1, %rd17;
	ld.global.f32 	%f154, [%rd18+4];
	mul.f32 	%f155, %f154, %f1;
	fma.rn.f32 	%f156, %f4, %f197, %f155;
	mul.f32 	%f157, %f2, %f156;
	fma.rn.f32 	%f158, %f5, %f198, %f157;
	ld.global.f32 	%f159, [%rd18+8];
	mul.f32 	%f160, %f159, %f1;
	fma.rn.f32 	%f161, %f4, %f156, %f160;
	mul.f32 	%f162, %f2, %f161;
	fma.rn.f32 	%f163, %f5, %f158, %f162;
	ld.global.f32 	%f164, [%rd18+12];
	mul.f32 	%f165, %f164, %f1;
	fma.rn.f32 	%f166, %f4, %f161, %f165;
	mul.f32 	%f167, %f2, %f166;
	fma.rn.f32 	%f168, %f5, %f163, %f167;
	add.s32 	%r37, %r37, 4;
	ld.global.f32 	%f169, [%rd18+16];
	mul.f32 	%f170, %f169, %f1;
	fma.rn.f32 	%f197, %f4, %f166, %f170;
	mul.f32 	%f171, %f2, %f197;
	fma.rn.f32 	%f198, %f5, %f168, %f171;
$L__BB0_13:
	setp.eq.s32 	%p12, %r17, 0;
	@%p12 bra 	$L__BB0_17;
	mul.wide.s32 	%rd19, %r37, 4;
	add.s64 	%rd5, %rd1, %rd19;
	ld.global.f32 	%f172, [%rd5+4];
	mul.f32 	%f173, %f172, %f1;
	fma.rn.f32 	%f197, %f4, %f197, %f173;
	mul.f32 	%f174, %f2, %f197;
	fma.rn.f32 	%f198, %f5, %f198, %f174;
	setp.eq.s32 	%p13, %r17, 1;
	@%p13 bra 	$L__BB0_17;
	ld.global.f32 	%f175, [%rd5+8];
	mul.f32 	%f176, %f175, %f1;
	fma.rn.f32 	%f197, %f4, %f197, %f176;
	mul.f32 	%f177, %f2, %f197;
	fma.rn.f32 	%f198, %f5, %f198, %f177;
	setp.eq.s32 	%p14, %r17, 2;
	@%p14 bra 	$L__BB0_17;
	ld.global.f32 	%f178, [%rd5+12];
	mul.f32 	%f179, %f178, %f1;
	fma.rn.f32 	%f197, %f4, %f197, %f179;
	mul.f32 	%f180, %f2, %f197;
	fma.rn.f32 	%f198, %f5, %f198, %f180;
$L__BB0_17:
	add.f32 	%f181, %f197, %f197;
	sub.f32 	%f182, %f181, %f198;
	mul.wide.u32 	%rd20, %r34, 8;
	add.s64 	%rd21, %rd4, %rd20;
	ld.global.u64 	%rd22, [%rd21];
	cvta.to.global.u64 	%rd23, %rd22;
	mul.wide.s32 	%rd24, %r1, 4;
	add.s64 	%rd25, %rd23, %rd24;
	st.global.f32 	[%rd25], %f182;
$L__BB0_18:
	add.s32 	%r34, %r34, 1;
	setp.ne.s32 	%p15, %r34, %r21;
	@%p15 bra 	$L__BB0_2;
$L__BB0_19:
	ret;

}


// ===== COMPILED SASS (sm_100) =====

	.target	sm_100

	.elftype	@"ET_EXEC"


//--------------------- .note.nv.tkinfo           --------------------------
	.section	.note.nv.tkinfo,"",@"SHT_NOTE"
	.sectionflags	@"SHF_NOTE_NV_TKINFO"
	.tkinfo
        /*0018*/ 	.word	0x00000002
        /*0030*/ 	.string	""
        /*0030*/ 	.string	"ptxas"
        /*0030*/ 	.string	"Cuda compilation tools, release 13.0, V13.0.88"
        /*0030*/ 	.string	"Build cuda_13.0.r13.0/compiler.36424714_0"
        /*0030*/ 	.string	"-arch sm_100 -m 64 "



//--------------------- .note.nv.cuinfo           --------------------------
	.section	.note.nv.cuinfo,"",@"SHT_NOTE"
	.sectionflags	@"SHF_NOTE_NV_CUINFO"
        /*0018*/ 	.short	0x0002
        /*001a*/ 	.short	0x0064
        /*001c*/ 	.short	0x0082
	.zero		2


//--------------------- .nv.info                  --------------------------
	.section	.nv.info,"",@"SHT_CUDA_INFO"
	.align	4


	//----- nvinfo : EIATTR_REGCOUNT
	.align		4
        /*0000*/ 	.byte	0x04, 0x2f
        /*0002*/ 	.short	(.L_1 - .L_0)
	.align		4
.L_0:
        /*0004*/ 	.word	index@(_Z28double_exponential_smoothingPfPS_iPii)
        /*0008*/ 	.word	0x0000001f


	//----- nvinfo : EIATTR_FRAME_SIZE
	.align		4
.L_1:
        /*000c*/ 	.byte	0x04, 0x11
        /*000e*/ 	.short	(.L_3 - .L_2)
	.align		4
.L_2:
        /*0010*/ 	.word	index@($__internal_0_$__cuda_sm20_div_rn_f64_full)
        /*0014*/ 	.word	0x00000000


	//----- nvinfo : EIATTR_FRAME_SIZE
	.align		4
.L_3:
        /*0018*/ 	.byte	0x04, 0x11
        /*001a*/ 	.short	(.L_5 - .L_4)
	.align		4
.L_4:
        /*001c*/ 	.word	index@(_Z28double_exponential_smoothingPfPS_iPii)
        /*0020*/ 	.word	0x00000000


	//----- nvinfo : EIATTR_MIN_STACK_SIZE
	.align		4
.L_5:
        /*0024*/ 	.byte	0x04, 0x12
        /*0026*/ 	.short	(.L_7 - .L_6)
	.align		4
.L_6:
        /*0028*/ 	.word	index@(_Z28double_exponential_smoothingPfPS_iPii)
        /*002c*/ 	.word	0x00000000
.L_7:


//--------------------- .nv.compat                --------------------------
	.section	.nv.compat,"",@"SHT_CUDA_COMPAT_INFO"
	.align	4
        /*0000*/ 	.byte	0x02, 0x09, 0x00, 0x00, 0x02, 0x02, 0x01, 0x00, 0x02, 0x05, 0x05, 0x00, 0x03, 0x07, 0x01, 0x01
        /*0010*/ 	.byte	0x02, 0x03, 0x00, 0x00, 0x02, 0x06, 0x01, 0x00, 0x04, 0x0b, 0x08, 0x00, 0x01, 0x00, 0x00, 0x00
        /*0020*/ 	.byte	0x00, 0x00, 0x00, 0x00


//--------------------- .nv.info._Z28double_exponential_smoothingPfPS_iPii --------------------------
	.section	.nv.info._Z28double_exponential_smoothingPfPS_iPii,"",@"SHT_CUDA_INFO"
	.sectionflags	@""
	.align	4


	//----- nvinfo : EIATTR_CUDA_API_VERSION
	.align		4
        /*0000*/ 	.byte	0x04, 0x37
        /*0002*/ 	.short	(.L_9 - .L_8)
.L_8:
        /*0004*/ 	.word	0x00000082


	//----- nvinfo : EIATTR_KPARAM_INFO
	.align		4
.L_9:
        /*0008*/ 	.byte	0x04, 0x17
        /*000a*/ 	.short	(.L_11 - .L_10)
.L_10:
        /*000c*/ 	.word	0x00000000
        /*0010*/ 	.short	0x0004
        /*0012*/ 	.short	0x0020
        /*0014*/ 	.byte	0x00, 0xf0, 0x11, 0x00


	//----- nvinfo : EIATTR_KPARAM_INFO
	.align		4
.L_11:
        /*0018*/ 	.byte	0x04, 0x17
        /*001a*/ 	.short	(.L_13 - .L_12)
.L_12:
        /*001c*/ 	.word	0x00000000
        /*0020*/ 	.short	0x0003
        /*0022*/ 	.short	0x0018
        /*0024*/ 	.byte	0x00, 0xf5, 0x21, 0x00


	//----- nvinfo : EIATTR_KPARAM_INFO
	.align		4
.L_13:
        /*0028*/ 	.byte	0x04, 0x17
        /*002a*/ 	.short	(.L_15 - .L_14)
.L_14:
        /*002c*/ 	.word	0x00000000
        /*0030*/ 	.short	0x0002
        /*0032*/ 	.short	0x0010
        /*0034*/ 	.byte	0x00, 0xf0, 0x11, 0x00


	//----- nvinfo : EIATTR_KPARAM_INFO
	.align		4
.L_15:
        /*0038*/ 	.byte	0x04, 0x17
        /*003a*/ 	.short	(.L_17 - .L_16)
.L_16:
        /*003c*/ 	.word	0x00000000
        /*0040*/ 	.short	0x0001
        /*0042*/ 	.short	0x0008
        /*0044*/ 	.byte	0x00, 0xf5, 0x21, 0x00


	//----- nvinfo : EIATTR_KPARAM_INFO
	.align		4
.L_17:
        /*0048*/ 	.byte	0x04, 0x17
        /*004a*/ 	.short	(.L_19 - .L_18)
.L_18:
        /*004c*/ 	.word	0x00000000
        /*0050*/ 	.short	0x0000
        /*0052*/ 	.short	0x0000
        /*0054*/ 	.byte	0x00, 0xf5, 0x21, 0x00


	//----- nvinfo : EIATTR_SPARSE_MMA_MASK
	.align		4
.L_19:
        /*0058*/ 	.byte	0x03, 0x50
        /*005a*/ 	.short	0x0000


	//----- nvinfo : EIATTR_MAXREG_COUNT
	.align		4
        /*005c*/ 	.byte	0x03, 0x1b
        /*005e*/ 	.short	0x00ff


	//----- nvinfo : EIATTR_MERCURY_ISA_VERSION
	.align		4
        /*0060*/ 	.byte	0x03, 0x5f
        /*0062*/ 	.short	0x0101


	//----- nvinfo : EIATTR_VRC_CTA_INIT_COUNT
	.align		4
        /*0064*/ 	.byte	0x02, 0x4a
	.zero		1
	.zero		1


	//----- nvinfo : EIATTR_EXIT_INSTR_OFFSETS
	.align		4
        /*0068*/ 	.byte	0x04, 0x1c
        /*006a*/ 	.short	(.L_21 - .L_20)


	//   ....[0]....
.L_20:
        /*006c*/ 	.word	0x00000090


	//   ....[1]....
        /*0070*/ 	.word	0x00001060


	//----- nvinfo : EIATTR_CRS_STACK_SIZE
	.align		4
.L_21:
        /*0074*/ 	.byte	0x04, 0x1e
        /*0076*/ 	.short	(.L_23 - .L_22)
.L_22:
        /*0078*/ 	.word	0x00000000


	//----- nvinfo : EIATTR_CBANK_PARAM_SIZE
	.align		4
.L_23:
        /*007c*/ 	.byte	0x03, 0x19
        /*007e*/ 	.short	0x0024


	//----- nvinfo : EIATTR_PARAM_CBANK
	.align		4
        /*0080*/ 	.byte	0x04, 0x0a
        /*0082*/ 	.short	(.L_25 - .L_24)
	.align		4
.L_24:
        /*0084*/ 	.word	index@(.nv.constant0._Z28double_exponential_smoothingPfPS_iPii)
        /*0088*/ 	.short	0x0380
        /*008a*/ 	.short	0x0024


	//----- nvinfo : EIATTR_SW_WAR
	.align		4
.L_25:
        /*008c*/ 	.byte	0x04, 0x36
        /*008e*/ 	.short	(.L_27 - .L_26)
.L_26:
        /*0090*/ 	.word	0x00000008
.L_27:


//--------------------- .nv.callgraph             --------------------------
	.section	.nv.callgraph,"",@"SHT_CUDA_CALLGRAPH"
	.align	4
	.sectionentsize	8
	.align		4
        /*0000*/ 	.word	0x00000000
	.align		4
        /*0004*/ 	.word	0xffffffff
	.align		4
        /*0008*/ 	.word	0x00000000
	.align		4
        /*000c*/ 	.word	0xfffffffe
	.align		4
        /*0010*/ 	.word	0x00000000
	.align		4
        /*0014*/ 	.word	0xfffffffd
	.align		4
        /*0018*/ 	.word	0x00000000
	.align		4
        /*001c*/ 	.word	0xfffffffc


//--------------------- .text._Z28double_exponential_smoothingPfPS_iPii --------------------------
	.section	.text._Z28double_exponential_smoothingPfPS_iPii,"ax",@progbits
	.align	128
        .global         _Z28double_exponential_smoothingPfPS_iPii
        .type           _Z28double_exponential_smoothingPfPS_iPii,@function
        .size           _Z28double_exponential_smoothingPfPS_iPii,(.L_x_18 - _Z28double_exponential_smoothingPfPS_iPii)
        .other          _Z28double_exponential_smoothingPfPS_iPii,@"STO_CUDA_ENTRY STV_DEFAULT"
_Z28double_exponential_smoothingPfPS_iPii:
.text._Z28double_exponential_smoothingPfPS_iPii:
[----:B------:R-:W-:Y:S01]  /*0000*/  LDC R1, c[0x0][0x37c] ;  /* 0x0000df00ff017b82 */ /* 0x000fe20000000800 */
[----:B------:R-:W0:Y:S07]  /*0010*/  S2R R0, SR_TID.X ;  /* 0x0000000000007919 */ /* 0x000e2e0000002100 */
[----:B------:R-:W0:Y:S01]  /*0020*/  S2UR UR4, SR_CTAID.X ;  /* 0x00000000000479c3 */ /* 0x000e220000002500 */
[----:B------:R-:W1:Y:S07]  /*0030*/  LDCU UR5, c[0x0][0x390] ;  /* 0x00007200ff0577ac */ /* 0x000e6e0008000800 */
[----:B------:R-:W0:Y:S08]  /*0040*/  LDC R7, c[0x0][0x360] ;  /* 0x0000d800ff077b82 */ /* 0x000e300000000800 */
[----:B------:R-:W2:Y:S01]  /*0050*/  LDC R2, c[0x0][0x3a0] ;  /* 0x0000e800ff027b82 */ /* 0x000ea20000000800 */
[----:B0-----:R-:W-:Y:S01]  /*0060*/  IMAD R7, R7, UR4, R0 ;  /* 0x0000000407077c24 */ /* 0x001fe2000f8e0200 */
[----:B--2---:R-:W-:-:S04]  /*0070*/  ISETP.GE.AND P0, PT, R2, 0x1, PT ;  /* 0x000000010200780c */ /* 0x004fc80003f06270 */
[----:B-1----:R-:W-:-:S13]  /*0080*/  ISETP.GE.OR P0, PT, R7, UR5, !P0 ;  /* 0x0000000507007c0c */ /* 0x002fda000c706670 */
[----:B------:R-:W-:Y:S05]  /*0090*/  @P0 EXIT ;  /* 0x000000000000094d */ /* 0x000fea0003800000 */
[----:B------:R-:W0:Y:S01]  /*00a0*/  LDCU.64 UR4, c[0x0][0x380] ;  /* 0x00007000ff0477ac */ /* 0x000e220008000a00 */
[----:B------:R-:W-:Y:S01]  /*00b0*/  HFMA2 R0, -RZ, RZ, 0, 0 ;  /* 0x00000000ff007431 */ /* 0x000fe200000001ff */
[----:B------:R-:W-:Y:S01]  /*00c0*/  IADD3 R6, PT, PT, R7, 0x1, RZ ;  /* 0x0000000107067810 */ /* 0x000fe20007ffe0ff */
[----:B------:R-:W1:Y:S01]  /*00d0*/  LDCU.64 UR6, c[0x0][0x358] ;  /* 0x00006b00ff0677ac */ /* 0x000e620008000a00 */
[----:B0-----:R-:W-:-:S04]  /*00e0*/  UIADD3 UR4, UP0, UPT, UR4, 0x20, URZ ;  /* 0x0000002004047890 */ /* 0x001fc8000ff1e0ff */
[----:B-1----:R-:W-:-:S12]  /*00f0*/  UIADD3.X UR5, UPT, UPT, URZ, UR5, URZ, UP0, !UPT ;  /* 0x00000005ff057290 */ /* 0x002fd800087fe4ff */
.L_x_12:
[----:B0-----:R-:W0:Y:S02]  /*0100*/  LDC.64 R12, c[0x0][0x398] ;  /* 0x0000e600ff0c7b82 */ /* 0x001e240000000a00 */
[----:B0-----:R-:W-:-:S06]  /*0110*/  IMAD.WIDE.U32 R12, R0, 0x4, R12 ;  /* 0x00000004000c7825 */ /* 0x001fcc00078e000c */
[----:B------:R-:W2:Y:S01]  /*0120*/  LDG.E R12, desc[UR6][R12.64] ;  /* 0x000000060c0c7981 */ /* 0x000ea2000c1e1900 */
[----:B------:R-:W-:Y:S01]  /*0130*/  BSSY.RECONVERGENT B0, `(.L_x_0) ;  /* 0x00000ee000007945 */ /* 0x000fe20003800200 */
[----:B--2---:R-:W-:-:S13]  /*0140*/  ISETP.GE.AND P0, PT, R7, R12, PT ;  /* 0x0000000c0700720c */ /* 0x004fda0003f06270 */
[----:B------:R-:W-:Y:S05]  /*0150*/  @!P0 BRA `(.L_x_1) ;  /* 0x0000000c00ac8947 */ /* 0x000fea0003800000 */
[----:B------:R-:W-:Y:S02]  /*0160*/  IADD3 R4, PT, PT, R12, 0x1, RZ ;  /* 0x000000010c047810 */ /* 0x000fe40007ffe0ff */
[----:B------:R-:W-:-:S04]  /*0170*/  MOV R2, 0x1 ;  /* 0x0000000100027802 */ /* 0x000fc80000000f00 */
[----:B------:R-:W0:Y:S08]  /*0180*/  I2F.F64 R4, R4 ;  /* 0x0000000400047312 */ /* 0x000e300000201c00 */
[----:B0-----:R-:W0:Y:S02]  /*0190*/  MUFU.RCP64H R3, R5 ;  /* 0x0000000500037308 */ /* 0x001e240000001800 */
[----:B0-----:R-:W-:-:S08]  /*01a0*/  DFMA R8, -R4, R2, 1 ;  /* 0x3ff000000408742b */ /* 0x001fd00000000102 */
[----:B------:R-:W-:-:S08]  /*01b0*/  DFMA R8, R8, R8, R8 ;  /* 0x000000080808722b */ /* 0x000fd00000000008 */
[----:B------:R-:W-:-:S08]  /*01c0*/  DFMA R8, R2, R8, R2 ;  /* 0x000000080208722b */ /* 0x000fd00000000002 */
[----:B------:R-:W-:-:S08]  /*01d0*/  DFMA R2, -R4, R8, 1 ;  /* 0x3ff000000402742b */ /* 0x000fd00000000108 */
[----:B------:R-:W-:-:S08]  /*01e0*/  DFMA R2, R8, R2, R8 ;  /* 0x000000020802722b */ /* 0x000fd00000000008 */
[----:B------:R-:W-:-:S08]  /*01f0*/  DMUL R8, R2, 2 ;  /* 0x4000000002087828 */ /* 0x000fd00000000000 */
[----:B------:R-:W-:-:S08]  /*0200*/  DFMA R10, -R4, R8, 2 ;  /* 0x40000000040a742b */ /* 0x000fd00000000108 */
[----:B------:R-:W-:-:S10]  /*0210*/  DFMA R2, R2, R10, R8 ;  /* 0x0000000a0202722b */ /* 0x000fd40000000008 */
[----:B------:R-:W-:-:S05]  /*0220*/  FFMA R8, RZ, R5, R3 ;  /* 0x00000005ff087223 */ /* 0x000fca0000000003 */
[----:B------:R-:W-:-:S13]  /*0230*/  FSETP.GT.AND P0, PT, |R8|, 1.469367938527859385e-39, PT ;  /* 0x001000000800780b */ /* 0x000fda0003f04200 */
[----:B------:R-:W-:Y:S05]  /*0240*/  @P0 BRA `(.L_x_2) ;  /* 0x0000000000080947 */ /* 0x000fea0003800000 */
[----:B------:R-:W-:-:S07]  /*0250*/  MOV R8, 0x270 ;  /* 0x0000027000087802 */ /* 0x000fce0000000f00 */
[----:B------:R-:W-:Y:S05]  /*0260*/  CALL.REL.NOINC `($__internal_0_$__cuda_sm20_div_rn_f64_full) ;  /* 0x0000000c00807944 */ /* 0x000fea0003c00000 */
.L_x_2:
[----:B------:R-:W0:Y:S01]  /*0270*/  LDC.64 R4, c[0x0][0x380] ;  /* 0x0000e000ff047b82 */ /* 0x000e220000000a00 */
[----:B------:R-:W-:-:S05]  /*0280*/  IADD3 R13, PT, PT, R7, -R12, RZ ;  /* 0x8000000c070d7210 */ /* 0x000fca0007ffe0ff */
[----:B0-----:R-:W-:-:S05]  /*0290*/  IMAD.WIDE R10, R13, 0x4, R4 ;  /* 0x000000040d0a7825 */ /* 0x001fca00078e0204 */
[----:B------:R-:W2:Y:S01]  /*02a0*/  LDG.E R17, desc[UR6][R10.64] ;  /* 0x000000060a117981 */ /* 0x000ea2000c1e1900 */
[----:B------:R-:W-:Y:S02]  /*02b0*/  ISETP.GE.AND P0, PT, R12, 0x1, PT ;  /* 0x000000010c00780c */ /* 0x000fe40003f06270 */
[----:B--2---:R-:W-:-:S11]  /*02c0*/  MOV R8, R17 ;  /* 0x0000001100087202 */ /* 0x004fd60000000f00 */
[----:B------:R-:W-:Y:S05]  /*02d0*/  @!P0 BRA `(.L_x_3) ;  /* 0x0000000c00308947 */ /* 0x000fea0003800000 */
[-CC-:B------:R-:W-:Y:S01]  /*02e0*/  VIADDMNMX R8, R6, -R12.reuse, R7.reuse, !PT ;  /* 0x8000000c06087246 */ /* 0x180fe20007800107 */
[----:B------:R-:W0:Y:S01]  /*02f0*/  F2F.F32.F64 R9, R2 ;  /* 0x0000000200097310 */ /* 0x000e220000301000 */
[----:B------:R-:W-:Y:S02]  /*0300*/  BSSY.RECONVERGENT B1, `(.L_x_4) ;  /* 0x0000065000017945 */ /* 0x000fe40003800200 */
[-C--:B------:R-:W-:Y:S02]  /*0310*/  IADD3 R10, PT, PT, R8, R12.reuse, -R7 ;  /* 0x0000000c080a7210 */ /* 0x080fe40007ffe807 */
[----:B------:R-:W-:Y:S02]  /*0320*/  IADD3 R8, PT, PT, R7, -R12, -R8 ;  /* 0x8000000c07087210 */ /* 0x000fe40007ffe808 */
[----:B------:R-:W-:Y:S02]  /*0330*/  LOP3.LUT R14, R10, 0xf, RZ, 0xc0, !PT ;  /* 0x0000000f0a0e7812 */ /* 0x000fe400078ec0ff */
[----:B------:R-:W-:-:S02]  /*0340*/  ISETP.GT.U32.AND P1, PT, R8, -0x10, PT ;  /* 0xfffffff00800780c */ /* 0x000fc40003f24070 */
[----:B------:R-:W-:Y:S02]  /*0350*/  ISETP.NE.AND P0, PT, R14, RZ, PT ;  /* 0x000000ff0e00720c */ /* 0x000fe40003f05270 */
[----:B------:R-:W-:Y:S01]  /*0360*/  MOV R8, R17 ;  /* 0x0000001100087202 */ /* 0x000fe20000000f00 */
[C---:B0-----:R-:W-:Y:S01]  /*0370*/  FMUL R11, R9.reuse, 0.5 ;  /* 0x3f000000090b7820 */ /* 0x041fe20000400000 */
[----:B------:R-:W-:-:S03]  /*0380*/  FADD R12, -R9, 1 ;  /* 0x3f800000090c7421 */ /* 0x000fc60000000100 */
[----:B------:R-:W-:-:S04]  /*0390*/  FADD R15, -R11, 1 ;  /* 0x3f8000000b0f7421 */ /* 0x000fc80000000100 */
[----:B------:R-:W-:Y:S05]  /*03a0*/  @P1 BRA `(.L_x_5) ;  /* 0x0000000400681947 */ /* 0x000fea0003800000 */
[----:B------:R-:W-:Y:S02]  /*03b0*/  LOP3.LUT R16, R10, 0xfffffff0, RZ, 0xc0, !PT ;  /* 0xfffffff00a107812 */ /* 0x000fe400078ec0ff */
[----:B------:R-:W-:Y:S02]  /*03c0*/  MOV R8, R17 ;  /* 0x0000001100087202 */ /* 0x000fe40000000f00 */
[----:B------:R-:W-:-:S07]  /*03d0*/  IADD3 R16, PT, PT, -R16, RZ, RZ ;  /* 0x000000ff10107210 */ /* 0x000fce0007ffe1ff */
.L_x_6:
[----:B------:R-:W-:Y:S02]  /*03e0*/  MOV R2, UR4 ;  /* 0x0000000400027c02 */ /* 0x000fe40008000f00 */
[----:B------:R-:W-:-:S03]  /*03f0*/  MOV R3, UR5 ;  /* 0x0000000500037c02 */ /* 0x000fc60008000f00 */
[----:B------:R-:W-:-:S05]  /*0400*/  IMAD.WIDE R2, R13, 0x4, R2 ;  /* 0x000000040d027825 */ /* 0x000fca00078e0202 */
[----:B------:R-:W2:Y:S04]  /*0410*/  LDG.E R18, desc[UR6][R2.64+-0x1c] ;  /* 0xffffe40602127981 */ /* 0x000ea8000c1e1900 */
[----:B------:R-:W3:Y:S04]  /*0420*/  LDG.E R21, desc[UR6][R2.64+-0x18] ;  /* 0xffffe80602157981 */ /* 0x000ee8000c1e1900 */
[----:B------:R-:W4:Y:S04]  /*0430*/  LDG.E R28, desc[UR6][R2.64+-0x14] ;  /* 0xffffec06021c7981 */ /* 0x000f28000c1e1900 */
[----:B------:R-:W5:Y:S04]  /*0440*/  LDG.E R26, desc[UR6][R2.64+-0x10] ;  /* 0xfffff006021a7981 */ /* 0x000f68000c1e1900 */
[----:B------:R-:W5:Y:S04]  /*0450*/  LDG.E R24, desc[UR6][R2.64+-0xc] ;  /* 0xfffff40602187981 */ /* 0x000f68000c1e1900 */
[----:B------:R-:W5:Y:S04]  /*0460*/  LDG.E R20, desc[UR6][R2.64+-0x8] ;  /* 0xfffff80602147981 */ /* 0x000f68000c1e1900 */
[----:B------:R-:W5:Y:S01]  /*0470*/  LDG.E R22, desc[UR6][R2.64] ;  /* 0x0000000602167981 */ /* 0x000f62000c1e1900 */
[----:B--2---:R-:W-:-:S03]  /*0480*/  FMUL R19, R9, R18 ;  /* 0x0000001209137220 */ /* 0x004fc60000400000 */
[----:B------:R-:W2:Y:S01]  /*0490*/  LDG.E R18, desc[UR6][R2.64+-0x4] ;  /* 0xfffffc0602127981 */ /* 0x000ea2000c1e1900 */
[----:B------:R-:W-:Y:S01]  /*04a0*/  FFMA R19, R12, R17, R19 ;  /* 0x000000110c137223 */ /* 0x000fe20000000013 */
[----:B---3--:R-:W-:-:S03]  /*04b0*/  FMUL R21, R9, R21 ;  /* 0x0000001509157220 */ /* 0x008fc60000400000 */
[-C--:B------:R-:W-:Y:S01]  /*04c0*/  FMUL R17, R11, R19.reuse ;  /* 0x000000130b117220 */ /* 0x080fe20000400000 */
[C---:B------:R-:W-:Y:S01]  /*04d0*/  FFMA R21, R12.reuse, R19, R21 ;  /* 0x000000130c157223 */ /* 0x040fe20000000015 */
[----:B----4-:R-:W-:Y:S02]  /*04e0*/  FMUL R19, R9, R28 ;  /* 0x0000001c09137220 */ /* 0x010fe40000400000 */
[----:B------:R-:W-:Y:S02]  /*04f0*/  FFMA R17, R15, R8, R17 ;  /* 0x000000080f117223 */ /* 0x000fe40000000011 */
[----:B------:R-:W3:Y:S01]  /*0500*/  LDG.E R8, desc[UR6][R2.64+0x4] ;  /* 0x0000040602087981 */ /* 0x000ee2000c1e1900 */
[-C--:B------:R-:W-:Y:S01]  /*0510*/  FMUL R28, R11, R21.reuse ;  /* 0x000000150b1c7220 */ /* 0x080fe20000400000 */
[C---:B------:R-:W-:Y:S01]  /*0520*/  FFMA R19, R12.reuse, R21, R19 ;  /* 0x000000150c137223 */ /* 0x040fe20000000013 */
[----:B-----5:R-:W-:Y:S02]  /*0530*/  FMUL R21, R9, R26 ;  /* 0x0000001a09157220 */ /* 0x020fe40000400000 */
[----:B------:R-:W4:Y:S01]  /*0540*/  LDG.E R26, desc[UR6][R2.64+0x8] ;  /* 0x00000806021a7981 */ /* 0x000f22000c1e1900 */
[----:B------:R-:W-:Y:S01]  /*0550*/  FFMA R28, R15, R17, R28 ;  /* 0x000000110f1c7223 */ /* 0x000fe2000000001c */
[CC--:B------:R-:W-:Y:S01]  /*0560*/  FFMA R21, R12.reuse, R19.reuse, R21 ;  /* 0x000000130c157223 */ /* 0x0c0fe20000000015 */
[----:B------:R-:W-:Y:S01]  /*0570*/  FMUL R17, R9, R24 ;  /* 0x0000001809117220 */ /* 0x000fe20000400000 */
[----:B------:R-:W-:Y:S01]  /*0580*/  FMUL R19, R11, R19 ;  /* 0x000000130b137220 */ /* 0x000fe20000400000 */
[----:B------:R-:W5:Y:S02]  /*0590*/  LDG.E R24, desc[UR6][R2.64+0xc] ;  /* 0x00000c0602187981 */ /* 0x000f64000c1e1900 */
[-C--:B------:R-:W-:Y:S01]  /*05a0*/  FFMA R17, R12, R21.reuse, R17 ;  /* 0x000000150c117223 */ /* 0x080fe20000000011 */
[----:B------:R-:W-:Y:S01]  /*05b0*/  FFMA R19, R15, R28, R19 ;  /* 0x0000001c0f137223 */ /* 0x000fe20000000013 */
[C---:B------:R-:W-:Y:S01]  /*05c0*/  FMUL R21, R11.reuse, R21 ;  /* 0x000000150b157220 */ /* 0x040fe20000400000 */
[----:B------:R-:W5:Y:S01]  /*05d0*/  LDG.E R28, desc[UR6][R2.64+0x10] ;  /* 0x00001006021c7981 */ /* 0x000f62000c1e1900 */
[----:B------:R-:W-:-:S02]  /*05e0*/  FMUL R23, R11, R17 ;  /* 0x000000110b177220 */ /* 0x000fc40000400000 */
[C---:B------:R-:W-:Y:S02]  /*05f0*/  FFMA R21, R15.reuse, R19, R21 ;  /* 0x000000130f157223 */ /* 0x040fe40000000015 */
[----:B------:R-:W5:Y:S02]  /*0600*/  LDG.E R19, desc[UR6][R2.64+0x14] ;  /* 0x0000140602137981 */ /* 0x000f64000c1e1900 */
[----:B------:R-:W-:Y:S01]  /*0610*/  FFMA R21, R15, R21, R23 ;  /* 0x000000150f157223 */ /* 0x000fe20000000017 */
[----:B------:R-:W-:Y:S02]  /*0620*/  FMUL R23, R9, R20 ;  /* 0x0000001409177220 */ /* 0x000fe40000400000 */
[----:B------:R-:W5:Y:S02]  /*0630*/  LDG.E R20, desc[UR6][R2.64+0x18] ;  /* 0x0000180602147981 */ /* 0x000f64000c1e1900 */
[----:B------:R-:W-:Y:S02]  /*0640*/  FFMA R25, R12, R17, R23 ;  /* 0x000000110c197223 */ /* 0x000fe40000000017 */
[----:B------:R-:W5:Y:S04]  /*0650*/  LDG.E R17, desc[UR6][R2.64+0x1c] ;  /* 0x00001c0602117981 */ /* 0x000f68000c1e1900 */
[----:B------:R4:W5:Y:S01]  /*0660*/  LDG.E R23, desc[UR6][R2.64+0x20] ;  /* 0x0000200602177981 */ /* 0x000962000c1e1900 */
[----:B------:R-:W-:-:S04]  /*0670*/  IADD3 R16, PT, PT, R16, 0x10, RZ ;  /* 0x0000001010107810 */ /* 0x000fc80007ffe0ff */
[----:B------:R-:W-:Y:S02]  /*0680*/  ISETP.NE.AND P1, PT, R16, RZ, PT ;  /* 0x000000ff1000720c */ /* 0x000fe40003f25270 */
[----:B------:R-:W-:Y:S01]  /*0690*/  IADD3 R13, PT, PT, R13, 0x10, RZ ;  /* 0x000000100d0d7810 */ /* 0x000fe20007ffe0ff */
[----:B--2---:R-:W-:Y:S01]  /*06a0*/  FMUL R27, R9, R18 ;  /* 0x00000012091b7220 */ /* 0x004fe20000400000 */
[----:B------:R-:W-:-:S03]  /*06b0*/  FMUL R18, R11, R25 ;  /* 0x000000190b127220 */ /* 0x000fc60000400000 */
[C---:B------:R-:W-:Y:S01]  /*06c0*/  FFMA R27, R12.reuse, R25, R27 ;  /* 0x000000190c1b7223 */ /* 0x040fe2000000001b */
[----:B------:R-:W-:Y:S01]  /*06d0*/  FMUL R25, R9, R22 ;  /* 0x0000001609197220 */ /* 0x000fe20000400000 */
[----:B------:R-:W-:Y:S02]  /*06e0*/  FFMA R18, R15, R21, R18 ;  /* 0x000000150f127223 */ /* 0x000fe40000000012 */
[-C--:B------:R-:W-:Y:S01]  /*06f0*/  FMUL R22, R11, R27.reuse ;  /* 0x0000001b0b167220 */ /* 0x080fe20000400000 */
[C---:B------:R-:W-:Y:S01]  /*0700*/  FFMA R25, R12.reuse, R27, R25 ;  /* 0x0000001b0c197223 */ /* 0x040fe20000000019 */
[----:B---3--:R-:W-:Y:S02]  /*0710*/  FMUL R21, R9, R8 ;  /* 0x0000000809157220 */ /* 0x008fe40000400000 */
[----:B------:R-:W-:Y:S01]  /*0720*/  FFMA R18, R15, R18, R22 ;  /* 0x000000120f127223 */ /* 0x000fe20000000016 */
[-C--:B------:R-:W-:Y:S01]  /*0730*/  FMUL R8, R11, R25.reuse ;  /* 0x000000190b087220 */ /* 0x080fe20000400000 */
[----:B------:R-:W-:Y:S01]  /*0740*/  FFMA R21, R12, R25, R21 ;  /* 0x000000190c157223 */ /* 0x000fe20000000015 */
[----:B----4-:R-:W-:-:S02]  /*0750*/  FMUL R3, R9, R26 ;  /* 0x0000001a09037220 */ /* 0x010fc40000400000 */
[----:B------:R-:W-:Y:S01]  /*0760*/  FFMA R8, R15, R18, R8 ;  /* 0x000000120f087223 */ /* 0x000fe20000000008 */
[-C--:B------:R-:W-:Y:S01]  /*0770*/  FMUL R2, R11, R21.reuse ;  /* 0x000000150b027220 */ /* 0x080fe20000400000 */
[C---:B------:R-:W-:Y:S01]  /*0780*/  FFMA R3, R12.reuse, R21, R3 ;  /* 0x000000150c037223 */ /* 0x040fe20000000003 */
[----:B-----5:R-:W-:Y:S02]  /*0790*/  FMUL R21, R9, R24 ;  /* 0x0000001809157220 */ /* 0x020fe40000400000 */
[----:B------:R-:W-:Y:S01]  /*07a0*/  FFMA R2, R15, R8, R2 ;  /* 0x000000080f027223 */ /* 0x000fe20000000002 */
[-C--:B------:R-:W-:Y:S01]  /*07b0*/  FMUL R8, R11, R3.reuse ;  /* 0x000000030b087220 */ /* 0x080fe20000400000 */
[C---:B------:R-:W-:Y:S01]  /*07c0*/  FFMA R21, R12.reuse, R3, R21 ;  /* 0x000000030c157223 */ /* 0x040fe20000000015 */
[----:B------:R-:W-:Y:S02]  /*07d0*/  FMUL R3, R9, R28 ;  /* 0x0000001c09037220 */ /* 0x000fe40000400000 */
[----:B------:R-:W-:Y:S01]  /*07e0*/  FFMA R2, R15, R2, R8 ;  /* 0x000000020f027223 */ /* 0x000fe20000000008 */
[-C--:B------:R-:W-:Y:S01]  /*07f0*/  FMUL R8, R11, R21.reuse ;  /* 0x000000150b087220 */ /* 0x080fe20000400000 */
[----:B------:R-:W-:Y:S01]  /*0800*/  FFMA R3, R12, R21, R3 ;  /* 0x000000150c037223 */ /* 0x000fe20000000003 */
[----:B------:R-:W-:-:S02]  /*0810*/  FMUL R19, R9, R19 ;  /* 0x0000001309137220 */ /* 0x000fc40000400000 */
[----:B------:R-:W-:Y:S01]  /*0820*/  FFMA R2, R15, R2, R8 ;  /* 0x000000020f027223 */ /* 0x000fe20000000008 */
[-C--:B------:R-:W-:Y:S01]  /*0830*/  FMUL R8, R11, R3.reuse ;  /* 0x000000030b087220 */ /* 0x080fe20000400000 */
[C---:B------:R-:W-:Y:S01]  /*0840*/  FFMA R19, R12.reuse, R3, R19 ;  /* 0x000000030c137223 */ /* 0x040fe20000000013 */
[----:B------:R-:W-:Y:S02]  /*0850*/  FMUL R3, R9, R20 ;  /* 0x0000001409037220 */ /* 0x000fe40000400000 */
        /* <DEDUP_REMOVED lines=10> */
[----:B------:R-:W-:-:S03]  /*0900*/  FFMA R17, R12, R17, R23 ;  /* 0x000000110c117223 */ /* 0x000fc60000000017 */
[----:B------:R-:W-:Y:S01]  /*0910*/  FFMA R8, R15, R2, R8 ;  /* 0x000000020f087223 */ /* 0x000fe20000000008 */
[----:B------:R-:W-:-:S04]  /*0920*/  FMUL R3, R11, R17 ;  /* 0x000000110b037220 */ /* 0x000fc80000400000 */
[----:B------:R-:W-:Y:S01]  /*0930*/  FFMA R8, R15, R8, R3 ;  /* 0x000000080f087223 */ /* 0x000fe20000000003 */
[----:B------:R-:W-:Y:S06]  /*0940*/  @P1 BRA `(.L_x_6) ;  /* 0xfffffff800a41947 */ /* 0x000fec000383ffff */
.L_x_5:
[----:B------:R-:W-:Y:S05]  /*0950*/  BSYNC.RECONVERGENT B1 ;  /* 0x0000000000017941 */ /* 0x000fea0003800200 */
.L_x_4:
[----:B------:R-:W-:Y:S04]  /*0960*/  BSSY.RECONVERGENT B1, `(.L_x_3) ;  /* 0x0000063000017945 */ /* 0x000fe80003800200 */
[----:B------:R-:W-:Y:S05]  /*0970*/  @!P0 BRA `(.L_x_7) ;  /* 0x0000000400848947 */ /* 0x000fea0003800000 */
[----:B------:R-:W-:Y:S01]  /*0980*/  ISETP.GE.U32.AND P0, PT, R14, 0x8, PT ;  /* 0x000000080e00780c */ /* 0x000fe20003f06070 */
[----:B------:R-:W-:Y:S01]  /*0990*/  BSSY.RECONVERGENT B2, `(.L_x_8) ;  /* 0x000002e000027945 */ /* 0x000fe20003800200 */
[----:B------:R-:W-:-:S04]  /*09a0*/  LOP3.LUT R19, R10, 0x7, RZ, 0xc0, !PT ;  /* 0x000000070a137812 */ /* 0x000fc800078ec0ff */
[----:B------:R-:W-:-:S07]  /*09b0*/  ISETP.NE.AND P1, PT, R19, RZ, PT ;  /* 0x000000ff1300720c */ /* 0x000fce0003f25270 */
[----:B------:R-:W-:Y:S06]  /*09c0*/  @!P0 BRA `(.L_x_9) ;  /* 0x0000000000a88947 */ /* 0x000fec0003800000 */
[----:B------:R-:W-:-:S05]  /*09d0*/  IMAD.WIDE R2, R13, 0x4, R4 ;  /* 0x000000040d027825 */ /* 0x000fca00078e0204 */
[----:B------:R-:W2:Y:S04]  /*09e0*/  LDG.E R24, desc[UR6][R2.64+0x4] ;  /* 0x0000040602187981 */ /* 0x000ea8000c1e1900 */
[----:B------:R-:W3:Y:S04]  /*09f0*/  LDG.E R26, desc[UR6][R2.64+0x8] ;  /* 0x00000806021a7981 */ /* 0x000ee8000c1e1900 */
[----:B------:R-:W4:Y:S04]  /*0a00*/  LDG.E R28, desc[UR6][R2.64+0xc] ;  /* 0x00000c06021c7981 */ /* 0x000f28000c1e1900 */
[----:B------:R-:W5:Y:S04]  /*0a10*/  LDG.E R20, desc[UR6][R2.64+0x10] ;  /* 0x0000100602147981 */ /* 0x000f68000c1e1900 */
[----:B------:R-:W5:Y:S04]  /*0a20*/  LDG.E R18, desc[UR6][R2.64+0x14] ;  /* 0x0000140602127981 */ /* 0x000f68000c1e1900 */
[----:B------:R-:W5:Y:S04]  /*0a30*/  LDG.E R16, desc[UR6][R2.64+0x18] ;  /* 0x0000180602107981 */ /* 0x000f68000c1e1900 */
[----:B------:R-:W5:Y:S04]  /*0a40*/  LDG.E R14, desc[UR6][R2.64+0x1c] ;  /* 0x00001c06020e7981 */ /* 0x000f68000c1e1900 */
[----:B------:R0:W5:Y:S01]  /*0a50*/  LDG.E R22, desc[UR6][R2.64+0x20] ;  /* 0x0000200602167981 */ /* 0x000162000c1e1900 */
[----:B------:R-:W-:Y:S01]  /*0a60*/  IADD3 R13, PT, PT, R13, 0x8, RZ ;  /* 0x000000080d0d7810 */ /* 0x000fe20007ffe0ff */
[----:B--2---:R-:W-:-:S04]  /*0a70*/  FMUL R24, R9, R24 ;  /* 0x0000001809187220 */ /* 0x004fc80000400000 */
[----:B------:R-:W-:Y:S01]  /*0a80*/  FFMA R24, R17, R12, R24 ;  /* 0x0000000c11187223 */ /* 0x000fe20000000018 */
[----:B---3--:R-:W-:-:S03]  /*0a90*/  FMUL R21, R9, R26 ;  /* 0x0000001a09157220 */ /* 0x008fc60000400000 */
[-C--:B------:R-:W-:Y:S01]  /*0aa0*/  FMUL R17, R11, R24.reuse ;  /* 0x000000180b117220 */ /* 0x080fe20000400000 */
[----:B------:R-:W-:Y:S01]  /*0ab0*/  FFMA R21, R12, R24, R21 ;  /* 0x000000180c157223 */ /* 0x000fe20000000015 */
[----:B----4-:R-:W-:Y:S02]  /*0ac0*/  FMUL R23, R9, R28 ;  /* 0x0000001c09177220 */ /* 0x010fe40000400000 */
[----:B------:R-:W-:Y:S01]  /*0ad0*/  FFMA R8, R8, R15, R17 ;  /* 0x0000000f08087223 */ /* 0x000fe20000000011 */
[-C--:B------:R-:W-:Y:S01]  /*0ae0*/  FMUL R24, R11, R21.reuse ;  /* 0x000000150b187220 */ /* 0x080fe20000400000 */
[C---:B------:R-:W-:Y:S01]  /*0af0*/  FFMA R23, R12.reuse, R21, R23 ;  /* 0x000000150c177223 */ /* 0x040fe20000000017 */
[C---:B-----5:R-:W-:Y:S01]  /*0b00*/  FMUL R17, R9.reuse, R20 ;  /* 0x0000001409117220 */ /* 0x060fe20000400000 */
[----:B0-----:R-:W-:Y:S01]  /*0b10*/  FMUL R3, R9, R18 ;  /* 0x0000001209037220 */ /* 0x001fe20000400000 */
[----:B------:R-:W-:Y:S01]  /*0b20*/  FFMA R8, R15, R8, R24 ;  /* 0x000000080f087223 */ /* 0x000fe20000000018 */
[-C--:B------:R-:W-:Y:S01]  /*0b30*/  FMUL R2, R11, R23.reuse ;  /* 0x000000170b027220 */ /* 0x080fe20000400000 */
[----:B------:R-:W-:-:S03]  /*0b40*/  FFMA R17, R12, R23, R17 ;  /* 0x000000170c117223 */ /* 0x000fc60000000011 */
        /* <DEDUP_REMOVED lines=17> */
[----:B------:R-:W-:-:S07]  /*0c60*/  FFMA R8, R15, R2, R3 ;  /* 0x000000020f087223 */ /* 0x000fce0000000003 */
.L_x_9:
[----:B------:R-:W-:Y:S05]  /*0c70*/  BSYNC.RECONVERGENT B2 ;  /* 0x0000000000027941 */ /* 0x000fea0003800200 */
.L_x_8:
        /* <DEDUP_REMOVED lines=10> */
[----:B------:R-:W5:Y:S01]  /*0d20*/  LDG.E R20, desc[UR6][R2.64+0x10] ;  /* 0x0000100602147981 */ /* 0x000f62000c1e1900 */
        /* <DEDUP_REMOVED lines=10> */
[----:B-----5:R-:W-:Y:S02]  /*0dd0*/  FMUL R17, R9, R20 ;  /* 0x0000001409117220 */ /* 0x020fe40000400000 */
[----:B------:R-:W-:Y:S01]  /*0de0*/  FFMA R8, R15, R8, R14 ;  /* 0x000000080f087223 */ /* 0x000fe2000000000e */
[-C--:B------:R-:W-:Y:S01]  /*0df0*/  FMUL R3, R11, R21.reuse ;  /* 0x000000150b037220 */ /* 0x080fe20000400000 */
[----:B------:R-:W-:-:S03]  /*0e00*/  FFMA R17, R12, R21, R17 ;  /* 0x000000150c117223 */ /* 0x000fc60000000011 */
[----:B------:R-:W-:Y:S01]  /*0e10*/  FFMA R8, R15, R8, R3 ;  /* 0x000000080f087223 */ /* 0x000fe20000000003 */
[----:B------:R-:W-:-:S04]  /*0e20*/  FMUL R3, R11, R17 ;  /* 0x000000110b037220 */ /* 0x000fc80000400000 */
[----:B------:R-:W-:-:S07]  /*0e30*/  FFMA R8, R15, R8, R3 ;  /* 0x000000080f087223 */ /* 0x000fce0000000003 */
.L_x_11:
[----:B------:R-:W-:Y:S05]  /*0e40*/  BSYNC.RECONVERGENT B2 ;  /* 0x0000000000027941 */ /* 0x000fea0003800200 */
.L_x_10:
[----:B------:R-:W-:Y:S05]  /*0e50*/  @!P1 BRA `(.L_x_7) ;  /* 0x00000000004c9947 */ /* 0x000fea0003800000 */
[----:B------:R-:W-:-:S05]  /*0e60*/  IMAD.WIDE R4, R13, 0x4, R4 ;  /* 0x000000040d047825 */ /* 0x000fca00078e0204 */
[----:B------:R-:W2:Y:S01]  /*0e70*/  LDG.E R2, desc[UR6][R4.64+0x4] ;  /* 0x0000040604027981 */ /* 0x000ea2000c1e1900 */
[----:B------:R-:W-:Y:S01]  /*0e80*/  ISETP.NE.AND P0, PT, R10, 0x1, PT ;  /* 0x000000010a00780c */ /* 0x000fe20003f05270 */
[----:B--2---:R-:W-:-:S04]  /*0e90*/  FMUL R2, R9, R2 ;  /* 0x0000000209027220 */ /* 0x004fc80000400000 */
[----:B------:R-:W-:-:S04]  /*0ea0*/  FFMA R17, R17, R12, R2 ;  /* 0x0000000c11117223 */ /* 0x000fc80000000002 */
[----:B------:R-:W-:-:S04]  /*0eb0*/  FMUL R3, R11, R17 ;  /* 0x000000110b037220 */ /* 0x000fc80000400000 */
[----:B------:R-:W-:Y:S01]  /*0ec0*/  FFMA R8, R8, R15, R3 ;  /* 0x0000000f08087223 */ /* 0x000fe20000000003 */
[----:B------:R-:W-:Y:S06]  /*0ed0*/  @!P0 BRA `(.L_x_7) ;  /* 0x00000000002c8947 */ /* 0x000fec0003800000 */
[----:B------:R-:W-:Y:S01]  /*0ee0*/  ISETP.NE.AND P0, PT, R10, 0x2, PT ;  /* 0x000000020a00780c */ /* 0x000fe20003f05270 */
[----:B------:R-:W2:-:S12]  /*0ef0*/  LDG.E R2, desc[UR6][R4.64+0x8] ;  /* 0x0000080604027981 */ /* 0x000e98000c1e1900 */
[----:B------:R-:W3:Y:S01]  /*0f00*/  @P0 LDG.E R10, desc[UR6][R4.64+0xc] ;  /* 0x00000c06040a0981 */ /* 0x000ee2000c1e1900 */
[----:B--2---:R-:W-:-:S04]  /*0f10*/  FMUL R2, R9, R2 ;  /* 0x0000000209027220 */ /* 0x004fc80000400000 */
[----:B------:R-:W-:-:S04]  /*0f20*/  FFMA R17, R17, R12, R2 ;  /* 0x0000000c11117223 */ /* 0x000fc80000000002 */
[----:B------:R-:W-:Y:S01]  /*0f30*/  FMUL R3, R11, R17 ;  /* 0x000000110b037220 */ /* 0x000fe20000400000 */
[----:B---3--:R-:W-:-:S03]  /*0f40*/  @P0 FMUL R10, R9, R10 ;  /* 0x0000000a090a0220 */ /* 0x008fc60000400000 */
[----:B------:R-:W-:Y:S01]  /*0f50*/  FFMA R8, R8, R15, R3 ;  /* 0x0000000f08087223 */ /* 0x000fe20000000003 */
[----:B------:R-:W-:-:S04]  /*0f60*/  @P0 FFMA R17, R17, R12, R10 ;  /* 0x0000000c11110223 */ /* 0x000fc8000000000a */
[----:B------:R-:W-:-:S04]  /*0f70*/  @P0 FMUL R11, R11, R17 ;  /* 0x000000110b0b0220 */ /* 0x000fc80000400000 */
[----:B------:R-:W-:-:S07]  /*0f80*/  @P0 FFMA R8, R8, R15, R11 ;  /* 0x0000000f08080223 */ /* 0x000fce000000000b */
.L_x_7:
[----:B------:R-:W-:Y:S05]  /*0f90*/  BSYNC.RECONVERGENT B1 ;  /* 0x0000000000017941 */ /* 0x000fea0003800200 */
.L_x_3:
[----:B------:R-:W0:Y:S02]  /*0fa0*/  LDC.64 R2, c[0x0][0x388] ;  /* 0x0000e200ff027b82 */ /* 0x000e240000000a00 */
[----:B0-----:R-:W-:-:S06]  /*0fb0*/  IMAD.WIDE.U32 R2, R0, 0x8, R2 ;  /* 0x0000000800027825 */ /* 0x001fcc00078e0002 */
[----:B------:R-:W2:Y:S01]  /*0fc0*/  LDG.E.64 R2, desc[UR6][R2.64] ;  /* 0x0000000602027981 */ /* 0x000ea2000c1e1b00 */
[----:B------:R-:W-:-:S04]  /*0fd0*/  FADD R5, R17, R17 ;  /* 0x0000001111057221 */ /* 0x000fc80000000000 */
[----:B------:R-:W-:Y:S01]  /*0fe0*/  FADD R9, R5, -R8 ;  /* 0x8000000805097221 */ /* 0x000fe20000000000 */
[----:B--2---:R-:W-:-:S05]  /*0ff0*/  IMAD.WIDE R4, R7, 0x4, R2 ;  /* 0x0000000407047825 */ /* 0x004fca00078e0202 */
[----:B------:R0:W-:Y:S02]  /*1000*/  STG.E desc[UR6][R4.64], R9 ;  /* 0x0000000904007986 */ /* 0x0001e4000c101906 */
.L_x_1:
[----:B------:R-:W-:Y:S05]  /*1010*/  BSYNC.RECONVERGENT B0 ;  /* 0x0000000000007941 */ /* 0x000fea0003800200 */
.L_x_0:
[----:B------:R-:W1:Y:S01]  /*1020*/  LDCU UR8, c[0x0][0x3a0] ;  /* 0x00007400ff0877ac */ /* 0x000e620008000800 */
[----:B------:R-:W-:-:S04]  /*1030*/  IADD3 R0, PT, PT, R0, 0x1, RZ ;  /* 0x0000000100007810 */ /* 0x000fc80007ffe0ff */
[----:B-1----:R-:W-:-:S13]  /*1040*/  ISETP.NE.AND P0, PT, R0, UR8, PT ;  /* 0x0000000800007c0c */ /* 0x002fda000bf05270 */
[----:B------:R-:W-:Y:S05]  /*1050*/  @P0 BRA `(.L_x_12) ;  /* 0xfffffff000280947 */ /* 0x000fea000383ffff */
[----:B------:R-:W-:Y:S05]  /*1060*/  EXIT ;  /* 0x000000000000794d */ /* 0x000fea0003800000 */
        .weak           $__internal_0_$__cuda_sm20_div_rn_f64_full
        .type           $__internal_0_$__cuda_sm20_div_rn_f64_full,@function
        .size           $__internal_0_$__cuda_sm20_div_rn_f64_full,(.L_x_18 - $__internal_0_$__cuda_sm20_div_rn_f64_full)
$__internal_0_$__cuda_sm20_div_rn_f64_full:
[C---:B------:R-:W-:Y:S01]  /*1070*/  FSETP.GEU.AND P0, PT, |R5|.reuse, 1.469367938527859385e-39, PT ;  /* 0x001000000500780b */ /* 0x040fe20003f0e200 */
[----:B------:R-:W-:Y:S01]  /*1080*/  BSSY.RECONVERGENT B1, `(.L_x_13) ;  /* 0x0000049000017945 */ /* 0x000fe20003800200 */
[C---:B------:R-:W-:Y:S02]  /*1090*/  LOP3.LUT R2, R5.reuse, 0x800fffff, RZ, 0xc0, !PT ;  /* 0x800fffff05027812 */ /* 0x040fe400078ec0ff */
[----:B------:R-:W-:Y:S02]  /*10a0*/  MOV R10, 0x1 ;  /* 0x00000001000a7802 */ /* 0x000fe40000000f00 */
[----:B------:R-:W-:Y:S02]  /*10b0*/  LOP3.LUT R3, R2, 0x3ff00000, RZ, 0xfc, !PT ;  /* 0x3ff0000002037812 */ /* 0x000fe400078efcff */
[----:B------:R-:W-:Y:S02]  /*10c0*/  MOV R2, R4 ;  /* 0x0000000400027202 */ /* 0x000fe40000000f00 */
[----:B------:R-:W-:-:S02]  /*10d0*/  LOP3.LUT R13, R5, 0x7ff00000, RZ, 0xc0, !PT ;  /* 0x7ff00000050d7812 */ /* 0x000fc400078ec0ff */
[----:B------:R-:W-:Y:S01]  /*10e0*/  MOV R9, 0x1ca00000 ;  /* 0x1ca0000000097802 */ /* 0x000fe20000000f00 */
[----:B------:R-:W-:Y:S01]  /*10f0*/  @!P0 DMUL R2, R4, 8.98846567431157953865e+307 ;  /* 0x7fe0000004028828 */ /* 0x000fe20000000000 */
[----:B------:R-:W-:Y:S02]  /*1100*/  ISETP.LE.U32.AND P1, PT, R13, 0x40000000, PT ;  /* 0x400000000d00780c */ /* 0x000fe40003f23070 */
[----:B------:R-:W-:-:S03]  /*1110*/  MOV R20, 0x40000000 ;  /* 0x4000000000147802 */ /* 0x000fc60000000f00 */
[----:B------:R-:W0:Y:S01]  /*1120*/  MUFU.RCP64H R11, R3 ;  /* 0x00000003000b7308 */ /* 0x000e220000001800 */
[----:B------:R-:W-:-:S03]  /*1130*/  IADD3 R21, PT, PT, R20, -0x1, RZ ;  /* 0xffffffff14157810 */ /* 0x000fc60007ffe0ff */
[----:B------:R-:W-:Y:S02]  /*1140*/  @!P0 LOP3.LUT R13, R3, 0x7ff00000, RZ, 0xc0, !PT ;  /* 0x7ff00000030d8812 */ /* 0x000fe400078ec0ff */
[----:B------:R-:W-:Y:S02]  /*1150*/  ISETP.GT.U32.AND P0, PT, R21, 0x7feffffe, PT ;  /* 0x7feffffe1500780c */ /* 0x000fe40003f04070 */
[----:B------:R-:W-:-:S04]  /*1160*/  IADD3 R21, PT, PT, R13, -0x1, RZ ;  /* 0xffffffff0d157810 */ /* 0x000fc80007ffe0ff */
[----:B------:R-:W-:Y:S01]  /*1170*/  ISETP.GT.U32.OR P0, PT, R21, 0x7feffffe, P0 ;  /* 0x7feffffe1500780c */ /* 0x000fe20000704470 */
[----:B0-----:R-:W-:-:S08]  /*1180*/  DFMA R14, R10, -R2, 1 ;  /* 0x3ff000000a0e742b */ /* 0x001fd00000000802 */
[----:B------:R-:W-:-:S08]  /*1190*/  DFMA R14, R14, R14, R14 ;  /* 0x0000000e0e0e722b */ /* 0x000fd0000000000e */
[----:B------:R-:W-:-:S08]  /*11a0*/  DFMA R14, R10, R14, R10 ;  /* 0x0000000e0a0e722b */ /* 0x000fd0000000000a */
[----:B------:R-:W-:-:S08]  /*11b0*/  DFMA R10, R14, -R2, 1 ;  /* 0x3ff000000e0a742b */ /* 0x000fd00000000802 */
[----:B------:R-:W-:Y:S01]  /*11c0*/  DFMA R14, R14, R10, R14 ;  /* 0x0000000a0e0e722b */ /* 0x000fe2000000000e */
[----:B------:R-:W-:Y:S02]  /*11d0*/  SEL R11, R9, 0x63400000, !P1 ;  /* 0x63400000090b7807 */ /* 0x000fe40004800000 */
[----:B------:R-:W-:-:S06]  /*11e0*/  MOV R10, RZ ;  /* 0x000000ff000a7202 */ /* 0x000fcc0000000f00 */
[----:B------:R-:W-:-:S08]  /*11f0*/  DMUL R16, R14, R10 ;  /* 0x0000000a0e107228 */ /* 0x000fd00000000000 */
[----:B------:R-:W-:-:S08]  /*1200*/  DFMA R18, R16, -R2, R10 ;  /* 0x800000021012722b */ /* 0x000fd0000000000a */
[----:B------:R-:W-:Y:S01]  /*1210*/  DFMA R14, R14, R18, R16 ;  /* 0x000000120e0e722b */ /* 0x000fe20000000010 */
[----:B------:R-:W-:Y:S10]  /*1220*/  @P0 BRA `(.L_x_14) ;  /* 0x0000000000740947 */ /* 0x000ff40003800000 */
[----:B------:R-:W-:Y:S02]  /*1230*/  LOP3.LUT R17, R5, 0x7ff00000, RZ, 0xc0, !PT ;  /* 0x7ff0000005117812 */ /* 0x000fe400078ec0ff */
[----:B------:R-:W-:Y:S02]  /*1240*/  MOV R13, 0x40000000 ;  /* 0x40000000000d7802 */ /* 0x000fe40000000f00 */
[C---:B------:R-:W-:Y:S02]  /*1250*/  IADD3 R16, PT, PT, -R17.reuse, RZ, RZ ;  /* 0x000000ff11107210 */ /* 0x040fe40007ffe1ff */
[----:B------:R-:W-:Y:S02]  /*1260*/  ISETP.LE.U32.AND P0, PT, R17, 0x40000000, PT ;  /* 0x400000001100780c */ /* 0x000fe40003f03070 */
[----:B------:R-:W-:Y:S02]  /*1270*/  VIADDMNMX R13, R16, R13, 0xb9600000, !PT ;  /* 0xb9600000100d7446 */ /* 0x000fe4000780010d */
[----:B------:R-:W-:-:S02]  /*1280*/  SEL R16, R9, 0x63400000, !P0 ;  /* 0x6340000009107807 */ /* 0x000fc40004000000 */
[----:B------:R-:W-:Y:S02]  /*1290*/  VIMNMX R13, PT, PT, R13, 0x46a00000, PT ;  /* 0x46a000000d0d7848 */ /* 0x000fe40003fe0100 */
[----:B------:R-:W-:Y:S02]  /*12a0*/  MOV R18, RZ ;  /* 0x000000ff00127202 */ /* 0x000fe40000000f00 */
[----:B------:R-:W-:-:S04]  /*12b0*/  IADD3 R13, PT, PT, R13, -R16, RZ ;  /* 0x800000100d0d7210 */ /* 0x000fc80007ffe0ff */
[----:B------:R-:W-:-:S06]  /*12c0*/  IADD3 R19, PT, PT, R13, 0x7fe00000, RZ ;  /* 0x7fe000000d137810 */ /* 0x000fcc0007ffe0ff */
[----:B------:R-:W-:-:S10]  /*12d0*/  DMUL R16, R14, R18 ;  /* 0x000000120e107228 */ /* 0x000fd40000000000 */
[----:B------:R-:W-:-:S13]  /*12e0*/  FSETP.GTU.AND P0, PT, |R17|, 1.469367938527859385e-39, PT ;  /* 0x001000001100780b */ /* 0x000fda0003f0c200 */
[----:B------:R-:W-:Y:S05]  /*12f0*/  @P0 BRA `(.L_x_15) ;  /* 0x0000000000840947 */ /* 0x000fea0003800000 */
[----:B------:R-:W-:Y:S01]  /*1300*/  DFMA R2, R14, -R2, R10 ;  /* 0x800000020e02722b */ /* 0x000fe2000000000a */
[----:B------:R-:W-:-:S09]  /*1310*/  MOV R18, RZ ;  /* 0x000000ff00127202 */ /* 0x000fd20000000f00 */
[C---:B------:R-:W-:Y:S02]  /*1320*/  FSETP.NEU.AND P0, PT, R3.reuse, RZ, PT ;  /* 0x000000ff0300720b */ /* 0x040fe40003f0d000 */
[----:B------:R-:W-:-:S04]  /*1330*/  LOP3.LUT R5, R3, 0x80000000, R5, 0x48, !PT ;  /* 0x8000000003057812 */ /* 0x000fc800078e4805 */
[----:B------:R-:W-:-:S07]  /*1340*/  LOP3.LUT R19, R5, R19, RZ, 0xfc, !PT ;  /* 0x0000001305137212 */ /* 0x000fce00078efcff */
[----:B------:R-:W-:Y:S05]  /*1350*/  @!P0 BRA `(.L_x_15) ;  /* 0x00000000006c8947 */ /* 0x000fea0003800000 */
[----:B------:R-:W-:Y:S02]  /*1360*/  IADD3 R3, PT, PT, -R13, RZ, RZ ;  /* 0x000000ff0d037210 */ /* 0x000fe40007ffe1ff */
[----:B------:R-:W-:-:S06]  /*1370*/  MOV R2, RZ ;  /* 0x000000ff00027202 */ /* 0x000fcc0000000f00 */
[----:B------:R-:W-:Y:S02]  /*1380*/  DFMA R2, R16, -R2, R14 ;  /* 0x800000021002722b */ /* 0x000fe4000000000e */
[----:B------:R-:W-:-:S04]  /*1390*/  DMUL.RP R14, R14, R18 ;  /* 0x000000120e0e7228 */ /* 0x000fc80000008000 */
[----:B------:R-:W-:-:S04]  /*13a0*/  IADD3 R2, PT, PT, -R13, -0x43300000, RZ ;  /* 0xbcd000000d027810 */ /* 0x000fc80007ffe1ff */
[----:B------:R-:W-:Y:S02]  /*13b0*/  FSETP.NEU.AND P0, PT, |R3|, R2, PT ;  /* 0x000000020300720b */ /* 0x000fe40003f0d200 */
[----:B------:R-:W-:Y:S02]  /*13c0*/  LOP3.LUT R5, R15, R5, RZ, 0x3c, !PT ;  /* 0x000000050f057212 */ /* 0x000fe400078e3cff */
[----:B------:R-:W-:Y:S02]  /*13d0*/  FSEL R16, R14, R16, !P0 ;  /* 0x000000100e107208 */ /* 0x000fe40004000000 */
[----:B------:R-:W-:Y:S01]  /*13e0*/  FSEL R17, R5, R17, !P0 ;  /* 0x0000001105117208 */ /* 0x000fe20004000000 */
[----:B------:R-:W-:Y:S06]  /*13f0*/  BRA `(.L_x_15) ;  /* 0x0000000000447947 */ /* 0x000fec0003800000 */
.L_x_14:
[----:B------:R-:W-:-:S14]  /*1400*/  DSETP.NAN.AND P0, PT, R4, R4, PT ;  /* 0x000000040400722a */ /* 0x000fdc0003f08000 */
[----:B------:R-:W-:Y:S05]  /*1410*/  @P0 BRA `(.L_x_16) ;  /* 0x0000000000340947 */ /* 0x000fea0003800000 */
[----:B------:R-:W-:Y:S02]  /*1420*/  ISETP.NE.AND P0, PT, R20, R13, PT ;  /* 0x0000000d1400720c */ /* 0x000fe40003f05270 */
[----:B------:R-:W-:Y:S02]  /*1430*/  MOV R16, 0x0 ;  /* 0x0000000000107802 */ /* 0x000fe40000000f00 */
[----:B------:R-:W-:-:S09]  /*1440*/  MOV R17, 0xfff80000 ;  /* 0xfff8000000117802 */ /* 0x000fd20000000f00 */
[----:B------:R-:W-:Y:S05]  /*1450*/  @!P0 BRA `(.L_x_15) ;  /* 0x00000000002c8947 */ /* 0x000fea0003800000 */
[----:B------:R-:W-:Y:S02]  /*1460*/  ISETP.NE.AND P0, PT, R20, 0x7ff00000, PT ;  /* 0x7ff000001400780c */ /* 0x000fe40003f05270 */
[----:B------:R-:W-:Y:S02]  /*1470*/  LOP3.LUT R4, R5, 0x40000000, RZ, 0x3c, !PT ;  /* 0x4000000005047812 */ /* 0x000fe400078e3cff */
[----:B------:R-:W-:Y:S02]  /*1480*/  ISETP.EQ.OR P0, PT, R13, RZ, !P0 ;  /* 0x000000ff0d00720c */ /* 0x000fe40004702670 */
[----:B------:R-:W-:-:S11]  /*1490*/  LOP3.LUT R17, R4, 0x80000000, RZ, 0xc0, !PT ;  /* 0x8000000004117812 */ /* 0x000fd600078ec0ff */
[----:B------:R-:W-:Y:S02]  /*14a0*/  @P0 LOP3.LUT R2, R17, 0x7ff00000, RZ, 0xfc, !PT ;  /* 0x7ff0000011020812 */ /* 0x000fe400078efcff */
[----:B------:R-:W-:Y:S02]  /*14b0*/  @!P0 MOV R16, RZ ;  /* 0x000000ff00108202 */ /* 0x000fe40000000f00 */
[----:B------:R-:W-:Y:S02]  /*14c0*/  @P0 MOV R16, RZ ;  /* 0x000000ff00100202 */ /* 0x000fe40000000f00 */
[----:B------:R-:W-:Y:S01]  /*14d0*/  @P0 MOV R17, R2 ;  /* 0x0000000200110202 */ /* 0x000fe20000000f00 */
[----:B------:R-:W-:Y:S06]  /*14e0*/  BRA `(.L_x_15) ;  /* 0x0000000000087947 */ /* 0x000fec0003800000 */
.L_x_16:
[----:B------:R-:W-:Y:S02]  /*14f0*/  LOP3.LUT R17, R5, 0x80000, RZ, 0xfc, !PT ;  /* 0x0008000005117812 */ /* 0x000fe400078efcff */
[----:B------:R-:W-:-:S07]  /*1500*/  MOV R16, R4 ;  /* 0x0000000400107202 */ /* 0x000fce0000000f00 */
.L_x_15:
[----:B------:R-:W-:Y:S05]  /*1510*/  BSYNC.RECONVERGENT B1 ;  /* 0x0000000000017941 */ /* 0x000fea0003800200 */
.L_x_13:
[----:B------:R-:W-:Y:S01]  /*1520*/  HFMA2 R9, -RZ, RZ, 0, 0 ;  /* 0x00000000ff097431 */ /* 0x000fe200000001ff */
[----:B------:R-:W-:Y:S02]  /*1530*/  MOV R2, R16 ;  /* 0x0000001000027202 */ /* 0x000fe40000000f00 */
[----:B------:R-:W-:Y:S01]  /*1540*/  MOV R3, R17 ;  /* 0x0000001100037202 */ /* 0x000fe20000000f00 */
[----:B------:R-:W-:Y:S06]  /*1550*/  RET.REL.NODEC R8 `(_Z28double_exponential_smoothingPfPS_iPii) ;  /* 0xffffffe808a87950 */ /* 0x000fec0003c3ffff */
.L_x_17:
[----:B------:R-:W-:-:S00]  /*1560*/  BRA `(.L_x_17) ;  /* 0xfffffffc00fc7947 */ /* 0x000fc0000383ffff */
[----:B------:R-:W-:-:S00]  /*1570*/  NOP ;  /* 0x0000000000007918 */ /* 0x000fc00000000000 */
        /* <DEDUP_REMOVED lines=8> */
.L_x_18:


//--------------------- .nv.shared.reserved.0     --------------------------
	.section	.nv.shared.reserved.0,"aw",@nobits
	.weak		__nv_reservedSMEM_offset_0_alias
	.size		__nv_reservedSMEM_offset_0_alias, 0, 64
	.other		__nv_reservedSMEM_offset_0_alias,@"STO_CUDA_RESERVED_SHARED STV_DEFAULT"
__nv_reservedSMEM_offset_0_alias:
	.zero		0
	.zero		64


//--------------------- .nv.constant0._Z28double_exponential_smoothingPfPS_iPii --------------------------
	.section	.nv.constant0._Z28double_exponential_smoothingPfPS_iPii,"a",@progbits
	.sectionflags	@""
	.align	4
.nv.constant0._Z28double_exponential_smoothingPfPS_iPii:
	.zero		932


//--------------------- SYMBOLS --------------------------

	.type		.nv.reservedSmem.offset0,@object
	.size		.nv.reservedSmem.offset0,0x4
